	.headerflags	@"EF_CUDA_TEXMODE_UNIFIED EF_CUDA_64BIT_ADDRESS EF_CUDA_ACCELERATORS EF_CUDA_SM90 EF_CUDA_VIRTUAL_SM(EF_CUDA_SM90)"
	.elftype	@"ET_EXEC"


//--------------------- .nv.info                  --------------------------
	.section	.nv.info,"",@"SHT_CUDA_INFO"
	.align	4


	//----- nvinfo : EIATTR_REGCOUNT
	.align		4
        /*0000*/ 	.byte	0x04, 0x2f
        /*0002*/ 	.short	(.L_1 - .L_0)
	.align		4
.L_0:
        /*0004*/ 	.word	index@(triton_poi_fused_2)
        /*0008*/ 	.word	0x0000001f


	//----- nvinfo : EIATTR_MIN_STACK_SIZE
	.align		4
.L_1:
        /*000c*/ 	.byte	0x04, 0x12
        /*000e*/ 	.short	(.L_3 - .L_2)
	.align		4
.L_2:
        /*0010*/ 	.word	index@(triton_poi_fused_2)
        /*0014*/ 	.word	0x00000000


	//----- nvinfo : EIATTR_FRAME_SIZE
	.align		4
.L_3:
        /*0018*/ 	.byte	0x04, 0x11
        /*001a*/ 	.short	(.L_5 - .L_4)
	.align		4
.L_4:
        /*001c*/ 	.word	index@(triton_poi_fused_2)
        /*0020*/ 	.word	0x00000000


	//----- nvinfo : EIATTR_MIN_STACK_SIZE
	.align		4
.L_5:
        /*0024*/ 	.byte	0x04, 0x12
        /*0026*/ 	.short	(.L_7 - .L_6)
	.align		4
.L_6:
        /*0028*/ 	.word	index@(triton_poi_fused_2)
        /*002c*/ 	.word	0x00000000
.L_7:


//--------------------- .nv.info.triton_poi_fused_2 --------------------------
	.section	.nv.info.triton_poi_fused_2,"",@"SHT_CUDA_INFO"
	.sectionflags	@""
	.align	4


	//----- nvinfo : EIATTR_CUDA_API_VERSION
	.align		4
        /*0000*/ 	.byte	0x04, 0x37
        /*0002*/ 	.short	(.L_9 - .L_8)
.L_8:
        /*0004*/ 	.word	0x0000007c


	//----- nvinfo : EIATTR_KPARAM_INFO
	.align		4
.L_9:
        /*0008*/ 	.byte	0x04, 0x17
        /*000a*/ 	.short	(.L_11 - .L_10)
.L_10:
        /*000c*/ 	.word	0x00000000
        /*0010*/ 	.short	0x0003
        /*0012*/ 	.short	0x0014
        /*0014*/ 	.byte	0x00, 0xf0, 0x11, 0x00


	//----- nvinfo : EIATTR_KPARAM_INFO
	.align		4
.L_11:
        /*0018*/ 	.byte	0x04, 0x17
        /*001a*/ 	.short	(.L_13 - .L_12)
.L_12:
        /*001c*/ 	.word	0x00000000
        /*0020*/ 	.short	0x0002
        /*0022*/ 	.short	0x0010
        /*0024*/ 	.byte	0x00, 0xf0, 0x11, 0x00


	//----- nvinfo : EIATTR_KPARAM_INFO
	.align		4
.L_13:
        /*0028*/ 	.byte	0x04, 0x17
        /*002a*/ 	.short	(.L_15 - .L_14)
.L_14:
        /*002c*/ 	.word	0x00000000
        /*0030*/ 	.short	0x0001
        /*0032*/ 	.short	0x0008
        /*0034*/ 	.byte	0x00, 0xf4, 0x21, 0x00


	//----- nvinfo : EIATTR_KPARAM_INFO
	.align		4
.L_15:
        /*0038*/ 	.byte	0x04, 0x17
        /*003a*/ 	.short	(.L_17 - .L_16)
.L_16:
        /*003c*/ 	.word	0x00000000
        /*0040*/ 	.short	0x0000
        /*0042*/ 	.short	0x0000
        /*0044*/ 	.byte	0x00, 0xf4, 0x21, 0x00


	//----- nvinfo : EIATTR_SPARSE_MMA_MASK
	.align		4
.L_17:
        /*0048*/ 	.byte	0x03, 0x50
        /*004a*/ 	.short	0x0000


	//----- nvinfo : EIATTR_MAXREG_COUNT
	.align		4
        /*004c*/ 	.byte	0x03, 0x1b
        /*004e*/ 	.short	0x00ff


	//----- nvinfo : EIATTR_EXIT_INSTR_OFFSETS
	.align		4
        /*0050*/ 	.byte	0x04, 0x1c
        /*0052*/ 	.short	(.L_19 - .L_18)


	//   ....[0]....
.L_18:
        /*0054*/ 	.word	0x000005e0


	//   ....[1]....
        /*0058*/ 	.word	0x00000630


	//----- nvinfo : EIATTR_REQNTID
	.align		4
.L_19:
        /*005c*/ 	.byte	0x04, 0x10
        /*005e*/ 	.short	(.L_21 - .L_20)
.L_20:
        /*0060*/ 	.word	0x00000080
        /*0064*/ 	.word	0x00000001
        /*0068*/ 	.word	0x00000001


	//----- nvinfo : EIATTR_CBANK_PARAM_SIZE
	.align		4
.L_21:
        /*006c*/ 	.byte	0x03, 0x19
        /*006e*/ 	.short	0x0018


	//----- nvinfo : EIATTR_PARAM_CBANK
	.align		4
        /*0070*/ 	.byte	0x04, 0x0a
        /*0072*/ 	.short	(.L_23 - .L_22)
	.align		4
.L_22:
        /*0074*/ 	.word	index@(.nv.constant0.triton_poi_fused_2)
        /*0078*/ 	.short	0x0210
        /*007a*/ 	.short	0x0018


	//----- nvinfo : EIATTR_SW_WAR
	.align		4
.L_23:
        /*007c*/ 	.byte	0x04, 0x36
        /*007e*/ 	.short	(.L_25 - .L_24)
.L_24:
        /*0080*/ 	.word	0x00000008
.L_25:


//--------------------- .nv.callgraph             --------------------------
	.section	.nv.callgraph,"",@"SHT_CUDA_CALLGRAPH"
	.align	4
	.sectionentsize	8
	.align		4
        /*0000*/ 	.word	0x00000000
	.align		4
        /*0004*/ 	.word	0xffffffff
	.align		4
        /*0008*/ 	.word	0x00000000
	.align		4
        /*000c*/ 	.word	0xfffffffe
	.align		4
        /*0010*/ 	.word	0x00000000
	.align		4
        /*0014*/ 	.word	0xfffffffd
	.align		4
        /*0018*/ 	.word	0x00000000
	.align		4
        /*001c*/ 	.word	0xfffffffc


//--------------------- .text.triton_poi_fused_2  --------------------------
	.section	.text.triton_poi_fused_2,"ax",@progbits
	.sectionflags	@"SHF_BARRIERS=1"
	.align	128
        .global         triton_poi_fused_2
        .type           triton_poi_fused_2,@function
        .size           triton_poi_fused_2,(.L_x_1 - triton_poi_fused_2)
        .other          triton_poi_fused_2,@"STO_CUDA_ENTRY STV_DEFAULT"
triton_poi_fused_2:
.text.triton_poi_fused_2:
[----:B------:R-:W0:Y:S01]  /*0000*/  LDC R1, c[0x0][0x28] ;  /* 0x00000a00ff017b82 */ /* 0x000e220000000800 */
[----:B------:R-:W1:Y:S07]  /*0010*/  S2R R0, SR_CTAID.X ;  /* 0x0000000000007919 */ /* 0x000e6e0000002500 */
[----:B------:R-:W2:Y:S01]  /*0020*/  LDC.64 R14, c[0x0][0x210] ;  /* 0x00008400ff0e7b82 */ /* 0x000ea20000000a00 */
[----:B------:R-:W-:Y:S01]  /*0030*/  IMAD.MOV.U32 R19, RZ, RZ, RZ ;  /* 0x000000ffff137224 */ /* 0x000fe200078e00ff */
[----:B------:R-:W-:Y:S01]  /*0040*/  ULDC.64 UR6, c[0x0][0x208] ;  /* 0x0000820000067ab9 */ /* 0x000fe20000000a00 */
[----:B------:R-:W3:Y:S01]  /*0050*/  S2R R21, SR_TID.X ;  /* 0x0000000000157919 */ /* 0x000ee20000002100 */
[----:B------:R-:W4:Y:S01]  /*0060*/  S2R R18, SR_CTAID.Y ;  /* 0x0000000000127919 */ /* 0x000f220000002600 */
[----:B------:R-:W-:-:S02]  /*0070*/  IMAD.MOV.U32 R20, RZ, RZ, RZ ;  /* 0x000000ffff147224 */ /* 0x000fc400078e00ff */
[----:B-1----:R-:W-:Y:S01]  /*0080*/  IMAD.SHL.U32 R0, R0, 0x10, RZ ;  /* 0x0000001000007824 */ /* 0x002fe200078e00ff */
[----:B---3--:R-:W-:-:S04]  /*0090*/  SHF.R.U32.HI R17, RZ, 0x4, R21 ;  /* 0x00000004ff117819 */ /* 0x008fc80000011615 */
[----:B------:R-:W-:Y:S01]  /*00a0*/  LOP3.LUT R6, R0, 0xf, R21, 0xf8, !PT ;  /* 0x0000000f00067812 */ /* 0x000fe200078ef815 */
[----:B----4-:R-:W-:Y:S01]  /*00b0*/  IMAD.SHL.U32 R16, R18, 0x40, RZ ;  /* 0x0000004012107824 */ /* 0x010fe200078e00ff */
[----:B------:R-:W-:Y:S02]  /*00c0*/  SGXT.U32 R17, R17, 0x3 ;  /* 0x000000031111781a */ /* 0x000fe40000000000 */
[----:B------:R-:W-:Y:S02]  /*00d0*/  ISETP.GE.AND P0, PT, R6, 0x9, PT ;  /* 0x000000090600780c */ /* 0x000fe40003f06270 */
[----:B------:R-:W-:Y:S02]  /*00e0*/  LOP3.LUT R2, R16, R17, RZ, 0xfc, !PT ;  /* 0x0000001110027212 */ /* 0x000fe400078efcff */
[----:B------:R-:W-:Y:S02]  /*00f0*/  LOP3.LUT R3, R16, 0x8, R17, 0xfe, !PT ;  /* 0x0000000810037812 */ /* 0x000fe400078efe11 */
[----:B------:R-:W-:Y:S01]  /*0100*/  LOP3.LUT R4, R16, 0x10, R17, 0xfe, !PT ;  /* 0x0000001010047812 */ /* 0x000fe200078efe11 */
[--C-:B------:R-:W-:Y:S01]  /*0110*/  IMAD R27, R2, 0x9, R6.reuse ;  /* 0x00000009021b7824 */ /* 0x100fe200078e0206 */
        /* <DEDUP_REMOVED lines=9> */
[----:B------:R-:W-:-:S02]  /*01b0*/  IMAD R11, R11, 0x9, R6 ;  /* 0x000000090b0b7824 */ /* 0x000fc400078e0206 */
[--C-:B------:R-:W-:Y:S02]  /*01c0*/  IMAD R13, R13, 0x9, R6.reuse ;  /* 0x000000090d0d7824 */ /* 0x100fe400078e0206 */
[----:B------:R-:W-:Y:S02]  /*01d0*/  IMAD R23, R23, 0x9, R6 ;  /* 0x0000000917177824 */ /* 0x000fe400078e0206 */
[----:B--2---:R-:W-:-:S04]  /*01e0*/  IMAD.WIDE R26, R27, 0x4, R14 ;  /* 0x000000041b1a7825 */ /* 0x004fc800078e020e */
[--C-:B------:R-:W-:Y:S01]  /*01f0*/  IMAD.WIDE R2, R3, 0x4, R14.reuse ;  /* 0x0000000403027825 */ /* 0x100fe200078e020e */
[----:B------:R1:W2:Y:S01]  /*0200*/  @!P0 LDG.E.EL R19, desc[UR6][R26.64] ;  /* 0x000000061a138981 */ /* 0x0002a2000c2e1900 */
[----:B------:R-:W-:Y:S02]  /*0210*/  CS2R R24, SRZ ;  /* 0x0000000000187805 */ /* 0x000fe4000001ff00 */
[--C-:B------:R-:W-:Y:S01]  /*0220*/  IMAD.WIDE R4, R5, 0x4, R14.reuse ;  /* 0x0000000405047825 */ /* 0x100fe200078e020e */
[----:B------:R3:W4:Y:S03]  /*0230*/  @!P0 LDG.E.EL R20, desc[UR6][R2.64] ;  /* 0x0000000602148981 */ /* 0x000726000c2e1900 */
[----:B------:R-:W-:-:S04]  /*0240*/  IMAD.WIDE R6, R7, 0x4, R14 ;  /* 0x0000000407067825 */ /* 0x000fc800078e020e */
[----:B------:R-:W-:-:S04]  /*0250*/  IMAD.WIDE R8, R9, 0x4, R14 ;  /* 0x0000000409087825 */ /* 0x000fc800078e020e */
[----:B------:R-:W-:-:S04]  /*0260*/  IMAD.WIDE R10, R11, 0x4, R14 ;  /* 0x000000040b0a7825 */ /* 0x000fc800078e020e */
[--C-:B------:R-:W-:Y:S01]  /*0270*/  IMAD.WIDE R12, R13, 0x4, R14.reuse ;  /* 0x000000040d0c7825 */ /* 0x100fe200078e020e */
[----:B-1----:R-:W-:Y:S01]  /*0280*/  CS2R R26, SRZ ;  /* 0x00000000001a7805 */ /* 0x002fe2000001ff00 */
[----:B------:R-:W5:Y:S02]  /*0290*/  @!P0 LDG.E.EL R24, desc[UR6][R6.64] ;  /* 0x0000000606188981 */ /* 0x000f64000c2e1900 */
[----:B------:R-:W-:Y:S01]  /*02a0*/  IMAD.WIDE R14, R23, 0x4, R14 ;  /* 0x00000004170e7825 */ /* 0x000fe200078e020e */
[----:B------:R-:W-:Y:S01]  /*02b0*/  HFMA2.MMA R23, -RZ, RZ, 0, 0 ;  /* 0x00000000ff177435 */ /* 0x000fe200000001ff */
[----:B------:R-:W5:Y:S02]  /*02c0*/  @!P0 LDG.E.EL R25, desc[UR6][R10.64] ;  /* 0x000000060a198981 */ /* 0x000f64000c2e1900 */
[----:B------:R-:W-:Y:S02]  /*02d0*/  IMAD.MOV.U32 R22, RZ, RZ, RZ ;  /* 0x000000ffff167224 */ /* 0x000fe400078e00ff */
[----:B------:R-:W5:Y:S04]  /*02e0*/  @!P0 LDG.E.EL R27, desc[UR6][R12.64] ;  /* 0x000000060c1b8981 */ /* 0x000f68000c2e1900 */
[----:B------:R-:W5:Y:S04]  /*02f0*/  @!P0 LDG.E.EL R22, desc[UR6][R4.64] ;  /* 0x0000000604168981 */ /* 0x000f68000c2e1900 */
[----:B------:R1:W5:Y:S04]  /*0300*/  @!P0 LDG.E.EL R23, desc[UR6][R8.64] ;  /* 0x0000000608178981 */ /* 0x000368000c2e1900 */
[----:B------:R-:W5:Y:S01]  /*0310*/  @!P0 LDG.E.EL R26, desc[UR6][R14.64] ;  /* 0x000000060e1a8981 */ /* 0x000f62000c2e1900 */
[----:B------:R-:W1:Y:S01]  /*0320*/  S2UR UR5, SR_CgaCtaId ;  /* 0x00000000000579c3 */ /* 0x000e620000008800 */
[----:B---3--:R-:W-:Y:S01]  /*0330*/  IMAD.SHL.U32 R2, R21, 0x40, RZ ;  /* 0x0000004015027824 */ /* 0x008fe200078e00ff */
[----:B------:R-:W-:-:S04]  /*0340*/  UMOV UR4, 0x400 ;  /* 0x0000040000047882 */ /* 0x000fc80000000000 */
[----:B------:R-:W-:-:S04]  /*0350*/  LOP3.LUT R2, R2, 0x3c0, RZ, 0xc0, !PT ;  /* 0x000003c002027812 */ /* 0x000fc800078ec0ff */
[----:B------:R-:W-:Y:S01]  /*0360*/  LOP3.LUT R3, R2, R17, RZ, 0xfc, !PT ;  /* 0x0000001102037212 */ /* 0x000fe200078efcff */
[----:B01----:R-:W-:-:S06]  /*0370*/  UPRMT UR4, UR5, 0x654, UR4 ;  /* 0x0000065405047896 */ /* 0x003fcc0008000004 */
[----:B------:R-:W-:-:S05]  /*0380*/  LEA.HI R2, R2, UR4, RZ, 0x1e ;  /* 0x0000000402027c11 */ /* 0x000fca000f8ff0ff */
[----:B------:R-:W-:Y:S01]  /*0390*/  IMAD R28, R3, 0x4, R2 ;  /* 0x00000004031c7824 */ /* 0x000fe200078e0202 */
[C---:B------:R-:W-:Y:S01]  /*03a0*/  LOP3.LUT R2, R21.reuse, 0x70, RZ, 0xc0, !PT ;  /* 0x0000007015027812 */ /* 0x040fe200078ec0ff */
[----:B------:R-:W-:-:S03]  /*03b0*/  IMAD.SHL.U32 R21, R21, 0x4, RZ ;  /* 0x0000000415157824 */ /* 0x000fc600078e00ff */
[----:B------:R-:W-:Y:S02]  /*03c0*/  IADD3 R3, R2, UR4, RZ ;  /* 0x0000000402037c10 */ /* 0x000fe4000fffe0ff */
[----:B------:R-:W-:-:S05]  /*03d0*/  LOP3.LUT R8, R21, 0x1fc, RZ, 0xc0, !PT ;  /* 0x000001fc15087812 */ /* 0x000fca00078ec0ff */
[----:B------:R-:W-:Y:S01]  /*03e0*/  IMAD R4, R8, 0x4, R3 ;  /* 0x0000000408047824 */ /* 0x000fe200078e0203 */
[----:B------:R-:W-:Y:S02]  /*03f0*/  SHF.R.S32.HI R3, RZ, 0x19, R18 ;  /* 0x00000019ff037819 */ /* 0x000fe40000011412 */
[----:B------:R-:W-:Y:S02]  /*0400*/  LOP3.LUT R16, R16, 0x3c, R21, 0xf8, !PT ;  /* 0x0000003c10107812 */ /* 0x000fe400078ef815 */
[----:B------:R-:W-:-:S04]  /*0410*/  SGXT R3, R3, 0x1 ;  /* 0x000000010303781a */ /* 0x000fc80000000200 */
[----:B------:R-:W-:Y:S02]  /*0420*/  LEA.HI R9, R3, R16, RZ, 0x6 ;  /* 0x0000001003097211 */ /* 0x000fe400078f30ff */
[----:B------:R-:W0:Y:S02]  /*0430*/  LDC.64 R2, c[0x0][0x218] ;  /* 0x00008600ff027b82 */ /* 0x000e240000000a00 */
[----:B------:R-:W-:Y:S02]  /*0440*/  LOP3.LUT R11, R9, 0xffffffc0, RZ, 0xc0, !PT ;  /* 0xffffffc0090b7812 */ /* 0x000fe400078ec0ff */
[----:B------:R-:W-:Y:S02]  /*0450*/  SHF.R.S32.HI R10, RZ, 0x6, R9 ;  /* 0x00000006ff0a7819 */ /* 0x000fe40000011409 */
[----:B------:R-:W-:Y:S01]  /*0460*/  LOP3.LUT R9, R0, R17, RZ, 0xfc, !PT ;  /* 0x0000001100097212 */ /* 0x000fe200078efcff */
[----:B------:R-:W-:Y:S01]  /*0470*/  IMAD.IADD R11, R16, 0x1, -R11 ;  /* 0x00000001100b7824 */ /* 0x000fe200078e0a0b */
[----:B------:R-:W-:-:S02]  /*0480*/  LOP3.LUT R0, R0, 0x8, R17, 0xfe, !PT ;  /* 0x0000000800007812 */ /* 0x000fc400078efe11 */
[----:B------:R-:W-:Y:S01]  /*0490*/  LOP3.LUT R13, R8, 0x200, RZ, 0xfc, !PT ;  /* 0x00000200080d7812 */ /* 0x000fe200078efcff */
[----:B------:R-:W-:Y:S01]  /*04a0*/  IMAD R12, R10, 0x240, R11 ;  /* 0x000002400a0c7824 */ /* 0x000fe200078e020b */
[C---:B------:R-:W-:Y:S02]  /*04b0*/  ISETP.GE.AND P1, PT, R9.reuse, 0x9, PT ;  /* 0x000000090900780c */ /* 0x040fe40003f26270 */
[----:B------:R-:W-:Y:S01]  /*04c0*/  ISETP.GE.AND P0, PT, R0, 0x9, PT ;  /* 0x000000090000780c */ /* 0x000fe20003f06270 */
[----:B------:R-:W-:Y:S01]  /*04d0*/  IMAD R11, R9, 0x40, R12 ;  /* 0x00000040090b7824 */ /* 0x000fe200078e020c */
[----:B------:R-:W-:-:S04]  /*04e0*/  SHF.R.U32.HI R13, RZ, 0x2, R13 ;  /* 0x00000002ff0d7819 */ /* 0x000fc8000001160d */
[----:B------:R-:W-:Y:S01]  /*04f0*/  LOP3.LUT R13, R13, 0xf0, RZ, 0xc0, !PT ;  /* 0x000000f00d0d7812 */ /* 0x000fe200078ec0ff */
[----:B0-----:R-:W-:-:S03]  /*0500*/  IMAD.WIDE R10, R11, 0x4, R2 ;  /* 0x000000040b0a7825 */ /* 0x001fc600078e0202 */
[----:B------:R-:W-:-:S05]  /*0510*/  IADD3 R13, R13, UR4, RZ ;  /* 0x000000040d0d7c10 */ /* 0x000fca000fffe0ff */
[----:B------:R-:W-:Y:S01]  /*0520*/  IMAD R13, R8, 0x4, R13 ;  /* 0x00000004080d7824 */ /* 0x000fe200078e020d */
[----:B--2---:R-:W-:Y:S04]  /*0530*/  STS [R28], R19 ;  /* 0x000000131c007388 */ /* 0x004fe80000000800 */
[----:B----4-:R-:W-:Y:S04]  /*0540*/  STS [R28+0x20], R20 ;  /* 0x000020141c007388 */ /* 0x010fe80000000800 */
[----:B-----5:R-:W-:Y:S04]  /*0550*/  STS [R28+0x60], R24 ;  /* 0x000060181c007388 */ /* 0x020fe80000000800 */
[----:B------:R-:W-:Y:S04]  /*0560*/  STS [R28+0xa0], R25 ;  /* 0x0000a0191c007388 */ /* 0x000fe80000000800 */
[----:B------:R-:W-:Y:S04]  /*0570*/  STS [R28+0xc0], R27 ;  /* 0x0000c01b1c007388 */ /* 0x000fe80000000800 */
[----:B------:R-:W-:Y:S04]  /*0580*/  STS [R28+0x40], R22 ;  /* 0x000040161c007388 */ /* 0x000fe80000000800 */
[----:B------:R-:W-:Y:S04]  /*0590*/  STS [R28+0x80], R23 ;  /* 0x000080171c007388 */ /* 0x000fe80000000800 */
[----:B------:R-:W-:Y:S01]  /*05a0*/  STS [R28+0xe0], R26 ;  /* 0x0000e01a1c007388 */ /* 0x000fe20000000800 */
[----:B------:R-:W-:Y:S06]  /*05b0*/  BAR.SYNC.DEFER_BLOCKING 0x0 ;  /* 0x0000000000007b1d */ /* 0x000fec0000010000 */
[----:B------:R-:W0:Y:S04]  /*05c0*/  LDS.128 R4, [R4] ;  /* 0x0000000004047984 */ /* 0x000e280000000c00 */
[----:B0-----:R0:W-:Y:S02]  /*05d0*/  @!P1 STG.E.128 desc[UR6][R10.64], R4 ;  /* 0x000000040a009986 */ /* 0x0011e4000c101d06 */
[----:B0-----:R-:W-:Y:S05]  /*05e0*/  @P0 EXIT ;  /* 0x000000000000094d */ /* 0x001fea0003800000 */
[----:B0-----:R-:W0:Y:S01]  /*05f0*/  LDS.128 R8, [R13+0x800] ;  /* 0x000800000d087984 */ /* 0x001e220000000c00 */
[----:B------:R-:W-:-:S04]  /*0600*/  IMAD R5, R0, 0x40, R12 ;  /* 0x0000004000057824 */ /* 0x000fc800078e020c */
[----:B------:R-:W-:-:S05]  /*0610*/  IMAD.WIDE R2, R5, 0x4, R2 ;  /* 0x0000000405027825 */ /* 0x000fca00078e0202 */
[----:B0-----:R-:W-:Y:S01]  /*0620*/  STG.E.128 desc[UR6][R2.64], R8 ;  /* 0x0000000802007986 */ /* 0x001fe2000c101d06 */
[----:B------:R-:W-:Y:S05]  /*0630*/  EXIT ;  /* 0x000000000000794d */ /* 0x000fea0003800000 */
.L_x_0:
[----:B------:R-:W-:-:S00]  /*0640*/  BRA `(.L_x_0) ;  /* 0xfffffffc00fc7947 */ /* 0x000fc0000383ffff */
[----:B------:R-:W-:-:S00]  /*0650*/  NOP ;  /* 0x0000000000007918 */ /* 0x000fc00000000000 */
        /* <DEDUP_REMOVED lines=10> */
.L_x_1:


//--------------------- .nv.shared.triton_poi_fused_2 --------------------------
	.section	.nv.shared.triton_poi_fused_2,"aw",@nobits
	.sectionflags	@""
	.align	16
	.zero		1024


//--------------------- .nv.constant0.triton_poi_fused_2 --------------------------
	.section	.nv.constant0.triton_poi_fused_2,"a",@progbits
	.sectionflags	@""
	.align	4
.nv.constant0.triton_poi_fused_2:
	.zero		552
